//
// Generated by NVIDIA NVVM Compiler
//
// Compiler Build ID: CL-36424714
// Cuda compilation tools, release 13.0, V13.0.88
// Based on NVVM 20.0.0
//

.version 9.0
.target sm_100
.address_size 64

	// .globl	_Z12hello_kernelv
.extern .func  (.param .b32 func_retval0) vprintf
(
	.param .b64 vprintf_param_0,
	.param .b64 vprintf_param_1
)
;
.global .align 1 .b8 $str[27] = {72, 101, 108, 108, 111, 32, 102, 114, 111, 109, 32, 99, 117, 100, 97, 32, 100, 101, 118, 105, 99, 101, 32, 37, 100, 10};

.visible .entry _Z12hello_kernelv()
{
	.local .align 8 .b8 	__local_depot0[8];
	.reg .b64 	%SP;
	.reg .b64 	%SPL;
	.reg .b32 	%r<3>;
	.reg .b64 	%rd<4>;

	mov.u64 	%SPL, __local_depot0;
	cvta.local.u64 	%SP, %SPL;
	mov.u64 	%rd1, $str;
	cvta.global.u64 	%rd2, %rd1;
	add.u64 	%rd3, %SP, 0;
	{ // callseq 0, 0
	.param .b64 param0;
	st.param.b64 	[param0], %rd2;
	.param .b64 param1;
	st.param.b64 	[param1], %rd3;
	.param .b32 retval0;
	call.uni (retval0), 
	vprintf, 
	(
	param0, 
	param1
	);
	ld.param.b32 	%r1, [retval0];
	} // callseq 0
	ret;

}


// ===== COMPILED SASS (sm_100) =====

	.target	sm_100

	.elftype	@"ET_EXEC"


//--------------------- .note.nv.tkinfo           --------------------------
	.section	.note.nv.tkinfo,"",@"SHT_NOTE"
	.sectionflags	@"SHF_NOTE_NV_TKINFO"
	.tkinfo
        /*0018*/ 	.word	0x00000002
        /*0030*/ 	.string	""
        /*0030*/ 	.string	"ptxas"
        /*0030*/ 	.string	"Cuda compilation tools, release 13.0, V13.0.88"
        /*0030*/ 	.string	"Build cuda_13.0.r13.0/compiler.36424714_0"
        /*0030*/ 	.string	"-arch sm_100 -m 64 "



//--------------------- .note.nv.cuinfo           --------------------------
	.section	.note.nv.cuinfo,"",@"SHT_NOTE"
	.sectionflags	@"SHF_NOTE_NV_CUINFO"
        /*0018*/ 	.short	0x0002
        /*001a*/ 	.short	0x0064
        /*001c*/ 	.short	0x0082
	.zero		2


//--------------------- .nv.info                  --------------------------
	.section	.nv.info,"",@"SHT_CUDA_INFO"
	.align	4


	//----- nvinfo : EIATTR_REGCOUNT
	.align		4
        /*0000*/ 	.byte	0x04, 0x2f
        /*0002*/ 	.short	(.L_2 - .L_1)
	.align		4
.L_1:
        /*0004*/ 	.word	index@(_Z12hello_kernelv)
        /*0008*/ 	.word	0x00000018


	//----- nvinfo : EIATTR_FRAME_SIZE
	.align		4
.L_2:
        /*000c*/ 	.byte	0x04, 0x11
        /*000e*/ 	.short	(.L_4 - .L_3)
	.align		4
.L_3:
        /*0010*/ 	.word	index@(_Z12hello_kernelv)
        /*0014*/ 	.word	0x00000008


	//----- nvinfo : EIATTR_MIN_STACK_SIZE
	.align		4
.L_4:
        /*0018*/ 	.byte	0x04, 0x12
        /*001a*/ 	.short	(.L_6 - .L_5)
	.align		4
.L_5:
        /*001c*/ 	.word	index@(_Z12hello_kernelv)
        /*0020*/ 	.word	0x00000008
.L_6:


//--------------------- .nv.compat                --------------------------
	.section	.nv.compat,"",@"SHT_CUDA_COMPAT_INFO"
	.align	4
        /*0000*/ 	.byte	0x02, 0x09, 0x00, 0x00, 0x02, 0x02, 0x01, 0x00, 0x02, 0x05, 0x05, 0x00, 0x03, 0x07, 0x01, 0x01
        /*0010*/ 	.byte	0x02, 0x03, 0x00, 0x00, 0x02, 0x06, 0x01, 0x00, 0x04, 0x0b, 0x08, 0x00, 0x09, 0x00, 0x00, 0x00
        /*0020*/ 	.byte	0x00, 0x00, 0x00, 0x00


//--------------------- .nv.info._Z12hello_kernelv --------------------------
	.section	.nv.info._Z12hello_kernelv,"",@"SHT_CUDA_INFO"
	.sectionflags	@""
	.align	4


	//----- nvinfo : EIATTR_CUDA_API_VERSION
	.align		4
        /*0000*/ 	.byte	0x04, 0x37
        /*0002*/ 	.short	(.L_8 - .L_7)
.L_7:
        /*0004*/ 	.word	0x00000082


	//----- nvinfo : EIATTR_SPARSE_MMA_MASK
	.align		4
.L_8:
        /*0008*/ 	.byte	0x03, 0x50
        /*000a*/ 	.short	0x0000


	//----- nvinfo : EIATTR_MAXREG_COUNT
	.align		4
        /*000c*/ 	.byte	0x03, 0x1b
        /*000e*/ 	.short	0x00ff


	//----- nvinfo : EIATTR_EXTERNS
	.align		4
        /*0010*/ 	.byte	0x04, 0x0f
        /*0012*/ 	.short	(.L_10 - .L_9)


	//   ....[0]....
	.align		4
.L_9:
        /*0014*/ 	.word	index@(vprintf)


	//----- nvinfo : EIATTR_MERCURY_ISA_VERSION
	.align		4
.L_10:
        /*0018*/ 	.byte	0x03, 0x5f
        /*001a*/ 	.short	0x0101


	//----- nvinfo : EIATTR_VRC_CTA_INIT_COUNT
	.align		4
        /*001c*/ 	.byte	0x02, 0x4a
	.zero		1
	.zero		1


	//----- nvinfo : EIATTR_SYSCALL_OFFSETS
	.align		4
        /*0020*/ 	.byte	0x04, 0x46
        /*0022*/ 	.short	(.L_12 - .L_11)


	//   ....[0]....
.L_11:
        /*0024*/ 	.word	0x000000c0


	//----- nvinfo : EIATTR_EXIT_INSTR_OFFSETS
	.align		4
.L_12:
        /*0028*/ 	.byte	0x04, 0x1c
        /*002a*/ 	.short	(.L_14 - .L_13)


	//   ....[0]....
.L_13:
        /*002c*/ 	.word	0x000000d0


	//----- nvinfo : EIATTR_SW_WAR
	.align		4
.L_14:
        /*0030*/ 	.byte	0x04, 0x36
        /*0032*/ 	.short	(.L_16 - .L_15)
.L_15:
        /*0034*/ 	.word	0x00000008
.L_16:


//--------------------- .nv.callgraph             --------------------------
	.section	.nv.callgraph,"",@"SHT_CUDA_CALLGRAPH"
	.align	4
	.sectionentsize	8
	.align		4
        /*0000*/ 	.word	0x00000000
	.align		4
        /*0004*/ 	.word	0xffffffff
	.align		4
        /*0008*/ 	.word	index@(_Z12hello_kernelv)
	.align		4
        /*000c*/ 	.word	index@(vprintf)
	.align		4
        /*0010*/ 	.word	0x00000000
	.align		4
        /*0014*/ 	.word	0xfffffffe
	.align		4
        /*0018*/ 	.word	0x00000000
	.align		4
        /*001c*/ 	.word	0xfffffffd
	.align		4
        /*0020*/ 	.word	0x00000000
	.align		4
        /*0024*/ 	.word	0xfffffffc


//--------------------- .nv.constant4             --------------------------
	.section	.nv.constant4,"a",@progbits
	.align	8
	.align		8
.nv.constant4:
        /*0000*/ 	.dword	vprintf
	.align		8
        /*0008*/ 	.dword	$str


//--------------------- .text._Z12hello_kernelv   --------------------------
	.section	.text._Z12hello_kernelv,"ax",@progbits
	.align	128
        .global         _Z12hello_kernelv
        .type           _Z12hello_kernelv,@function
        .size           _Z12hello_kernelv,(.L_x_2 - _Z12hello_kernelv)
        .other          _Z12hello_kernelv,@"STO_CUDA_ENTRY STV_DEFAULT"
_Z12hello_kernelv:
.text._Z12hello_kernelv:
[----:B------:R-:W0:Y:S01]  /*0000*/  LDC R1, c[0x0][0x37c] ;  /* 0x0000df00ff017b82 */ /* 0x000e220000000800 */
[----:B------:R-:W-:Y:S01]  /*0010*/  MOV R0, 0x0 ;  /* 0x0000000000007802 */ /* 0x000fe20000000f00 */
[----:B------:R-:W1:Y:S01]  /*0020*/  LDCU UR4, c[0x0][0x2f8] ;  /* 0x00005f00ff0477ac */ /* 0x000e620008000800 */
[----:B0-----:R-:W-:-:S05]  /*0030*/  VIADD R1, R1, 0xfffffff8 ;  /* 0xfffffff801017836 */ /* 0x001fca0000000000 */
[----:B------:R0:W2:Y:S01]  /*0040*/  LDC.64 R2, c[0x4][R0] ;  /* 0x0100000000027b82 */ /* 0x0000a20000000a00 */
[----:B------:R-:W3:Y:S01]  /*0050*/  LDCU.64 UR6, c[0x4][0x8] ;  /* 0x01000100ff0677ac */ /* 0x000ee20008000a00 */
[----:B------:R-:W4:Y:S01]  /*0060*/  LDCU UR5, c[0x0][0x2fc] ;  /* 0x00005f80ff0577ac */ /* 0x000f220008000800 */
[----:B-1----:R-:W-:Y:S01]  /*0070*/  IADD3 R6, P0, PT, R1, UR4, RZ ;  /* 0x0000000401067c10 */ /* 0x002fe2000ff1e0ff */
[----:B---3--:R-:W-:Y:S01]  /*0080*/  IMAD.U32 R4, RZ, RZ, UR6 ;  /* 0x00000006ff047e24 */ /* 0x008fe2000f8e00ff */
[----:B------:R-:W-:-:S03]  /*0090*/  MOV R5, UR7 ;  /* 0x0000000700057c02 */ /* 0x000fc60008000f00 */
[----:B0---4-:R-:W-:-:S08]  /*00a0*/  IMAD.X R7, RZ, RZ, UR5, P0 ;  /* 0x00000005ff077e24 */ /* 0x011fd000080e06ff */
[----:B------:R-:W-:-:S07]  /*00b0*/  LEPC R20, `(.L_x_0) ;  /* 0x000000001014794e */ /* 0x000fce0000000000 */
[----:B--2---:R-:W-:Y:S05]  /*00c0*/  CALL.ABS.NOINC R2 ;  /* 0x0000000002007343 */ /* 0x004fea0003c00000 */
.L_x_0:
[----:B------:R-:W-:Y:S05]  /*00d0*/  EXIT ;  /* 0x000000000000794d */ /* 0x000fea0003800000 */
.L_x_1:
[----:B------:R-:W-:-:S00]  /*00e0*/  BRA `(.L_x_1) ;  /* 0xfffffffc00fc7947 */ /* 0x000fc0000383ffff */
[----:B------:R-:W-:-:S00]  /*00f0*/  NOP ;  /* 0x0000000000007918 */ /* 0x000fc00000000000 */
        /* <DEDUP_REMOVED lines=8> */
.L_x_2:


//--------------------- .nv.global.init           --------------------------
	.section	.nv.global.init,"aw",@progbits
.nv.global.init:
	.type		$str,@object
	.size		$str,(.L_0 - $str)
$str:
        /*0000*/ 	.byte	0x48, 0x65, 0x6c, 0x6c, 0x6f, 0x20, 0x66, 0x72, 0x6f, 0x6d, 0x20, 0x63, 0x75, 0x64, 0x61, 0x20
        /*0010*/ 	.byte	0x64, 0x65, 0x76, 0x69, 0x63, 0x65, 0x20, 0x25, 0x64, 0x0a, 0x00
.L_0:


//--------------------- .nv.shared.reserved.0     --------------------------
	.section	.nv.shared.reserved.0,"aw",@nobits
	.weak		__nv_reservedSMEM_offset_0_alias
	.size		__nv_reservedSMEM_offset_0_alias, 0, 64
	.other		__nv_reservedSMEM_offset_0_alias,@"STO_CUDA_RESERVED_SHARED STV_DEFAULT"
__nv_reservedSMEM_offset_0_alias:
	.zero		0
	.zero		64


//--------------------- .nv.constant0._Z12hello_kernelv --------------------------
	.section	.nv.constant0._Z12hello_kernelv,"a",@progbits
	.sectionflags	@""
	.align	4
.nv.constant0._Z12hello_kernelv:
	.zero		896


//--------------------- SYMBOLS --------------------------

	.type		.nv.reservedSmem.offset0,@object
	.size		.nv.reservedSmem.offset0,0x4
	.type		vprintf,@function
